//
// Generated by NVIDIA NVVM Compiler
//
// Compiler Build ID: CL-36424714
// Cuda compilation tools, release 13.0, V13.0.88
// Based on NVVM 20.0.0
//

.version 9.0
.target sm_100
.address_size 64

	// .globl	default_function_kernel

.visible .entry default_function_kernel(
	.param .u64 .ptr .align 1 default_function_kernel_param_0,
	.param .u64 .ptr .align 1 default_function_kernel_param_1
)
.maxntid 32
{
	.reg .b32 	%r<13>;
	.reg .b32 	%f<2>;
	.reg .b64 	%rd<9>;

	ld.param.u64 	%rd1, [default_function_kernel_param_0];
	ld.param.u64 	%rd2, [default_function_kernel_param_1];
	cvta.to.global.u64 	%rd3, %rd1;
	cvta.to.global.u64 	%rd4, %rd2;
	mov.u32 	%r1, %ctaid.x;
	mul.hi.u32 	%r2, %r1, 1374389535;
	shr.u32 	%r3, %r2, 4;
	mul.lo.s32 	%r4, %r3, 50;
	sub.s32 	%r5, %r1, %r4;
	shl.b32 	%r6, %r5, 5;
	mov.u32 	%r7, %tid.x;
	or.b32  	%r8, %r7, %r6;
	mad.lo.s32 	%r9, %r3, -1600, %r8;
	add.s32 	%r10, %r9, 24000;
	mul.wide.s32 	%rd5, %r10, 4;
	add.s64 	%rd6, %rd4, %rd5;
	ld.global.nc.f32 	%f1, [%rd6];
	shl.b32 	%r11, %r1, 5;
	or.b32  	%r12, %r11, %r7;
	mul.wide.u32 	%rd7, %r12, 4;
	add.s64 	%rd8, %rd3, %rd7;
	st.global.f32 	[%rd8], %f1;
	ret;

}


// ===== COMPILED SASS (sm_100) =====

	.target	sm_100

	.elftype	@"ET_EXEC"


//--------------------- .note.nv.tkinfo           --------------------------
	.section	.note.nv.tkinfo,"",@"SHT_NOTE"
	.sectionflags	@"SHF_NOTE_NV_TKINFO"
	.tkinfo
        /*0018*/ 	.word	0x00000002
        /*0030*/ 	.string	""
        /*0030*/ 	.string	"ptxas"
        /*0030*/ 	.string	"Cuda compilation tools, release 13.0, V13.0.88"
        /*0030*/ 	.string	"Build cuda_13.0.r13.0/compiler.36424714_0"
        /*0030*/ 	.string	"-arch sm_100 -m 64 "



//--------------------- .note.nv.cuinfo           --------------------------
	.section	.note.nv.cuinfo,"",@"SHT_NOTE"
	.sectionflags	@"SHF_NOTE_NV_CUINFO"
        /*0018*/ 	.short	0x0002
        /*001a*/ 	.short	0x0064
        /*001c*/ 	.short	0x0082
	.zero		2


//--------------------- .nv.info                  --------------------------
	.section	.nv.info,"",@"SHT_CUDA_INFO"
	.align	4


	//----- nvinfo : EIATTR_REGCOUNT
	.align		4
        /*0000*/ 	.byte	0x04, 0x2f
        /*0002*/ 	.short	(.L_1 - .L_0)
	.align		4
.L_0:
        /*0004*/ 	.word	index@(default_function_kernel)
        /*0008*/ 	.word	0x0000000c


	//----- nvinfo : EIATTR_FRAME_SIZE
	.align		4
.L_1:
        /*000c*/ 	.byte	0x04, 0x11
        /*000e*/ 	.short	(.L_3 - .L_2)
	.align		4
.L_2:
        /*0010*/ 	.word	index@(default_function_kernel)
        /*0014*/ 	.word	0x00000000


	//----- nvinfo : EIATTR_MIN_STACK_SIZE
	.align		4
.L_3:
        /*0018*/ 	.byte	0x04, 0x12
        /*001a*/ 	.short	(.L_5 - .L_4)
	.align		4
.L_4:
        /*001c*/ 	.word	index@(default_function_kernel)
        /*0020*/ 	.word	0x00000000
.L_5:


//--------------------- .nv.compat                --------------------------
	.section	.nv.compat,"",@"SHT_CUDA_COMPAT_INFO"
	.align	4
        /*0000*/ 	.byte	0x02, 0x09, 0x00, 0x00, 0x02, 0x02, 0x01, 0x00, 0x02, 0x05, 0x05, 0x00, 0x03, 0x07, 0x01, 0x01
        /*0010*/ 	.byte	0x02, 0x03, 0x00, 0x00, 0x02, 0x06, 0x01, 0x00, 0x04, 0x0b, 0x08, 0x00, 0x09, 0x00, 0x00, 0x00
        /*0020*/ 	.byte	0x00, 0x00, 0x00, 0x00


//--------------------- .nv.info.default_function_kernel --------------------------
	.section	.nv.info.default_function_kernel,"",@"SHT_CUDA_INFO"
	.sectionflags	@""
	.align	4


	//----- nvinfo : EIATTR_CUDA_API_VERSION
	.align		4
        /*0000*/ 	.byte	0x04, 0x37
        /*0002*/ 	.short	(.L_7 - .L_6)
.L_6:
        /*0004*/ 	.word	0x00000082


	//----- nvinfo : EIATTR_KPARAM_INFO
	.align		4
.L_7:
        /*0008*/ 	.byte	0x04, 0x17
        /*000a*/ 	.short	(.L_9 - .L_8)
.L_8:
        /*000c*/ 	.word	0x00000000
        /*0010*/ 	.short	0x0001
        /*0012*/ 	.short	0x0008
        /*0014*/ 	.byte	0x00, 0xf5, 0x21, 0x00


	//----- nvinfo : EIATTR_KPARAM_INFO
	.align		4
.L_9:
        /*0018*/ 	.byte	0x04, 0x17
        /*001a*/ 	.short	(.L_11 - .L_10)
.L_10:
        /*001c*/ 	.word	0x00000000
        /*0020*/ 	.short	0x0000
        /*0022*/ 	.short	0x0000
        /*0024*/ 	.byte	0x00, 0xf5, 0x21, 0x00


	//----- nvinfo : EIATTR_SPARSE_MMA_MASK
	.align		4
.L_11:
        /*0028*/ 	.byte	0x03, 0x50
        /*002a*/ 	.short	0x0000


	//----- nvinfo : EIATTR_MAXREG_COUNT
	.align		4
        /*002c*/ 	.byte	0x03, 0x1b
        /*002e*/ 	.short	0x00ff


	//----- nvinfo : EIATTR_MERCURY_ISA_VERSION
	.align		4
        /*0030*/ 	.byte	0x03, 0x5f
        /*0032*/ 	.short	0x0101


	//----- nvinfo : EIATTR_VRC_CTA_INIT_COUNT
	.align		4
        /*0034*/ 	.byte	0x02, 0x4a
	.zero		1
	.zero		1


	//----- nvinfo : EIATTR_EXIT_INSTR_OFFSETS
	.align		4
        /*0038*/ 	.byte	0x04, 0x1c
        /*003a*/ 	.short	(.L_13 - .L_12)


	//   ....[0]....
.L_12:
        /*003c*/ 	.word	0x00000130


	//----- nvinfo : EIATTR_MAX_THREADS
	.align		4
.L_13:
        /*0040*/ 	.byte	0x04, 0x05
        /*0042*/ 	.short	(.L_15 - .L_14)
.L_14:
        /*0044*/ 	.word	0x00000020
        /*0048*/ 	.word	0x00000001
        /*004c*/ 	.word	0x00000001


	//----- nvinfo : EIATTR_CBANK_PARAM_SIZE
	.align		4
.L_15:
        /*0050*/ 	.byte	0x03, 0x19
        /*0052*/ 	.short	0x0010


	//----- nvinfo : EIATTR_PARAM_CBANK
	.align		4
        /*0054*/ 	.byte	0x04, 0x0a
        /*0056*/ 	.short	(.L_17 - .L_16)
	.align		4
.L_16:
        /*0058*/ 	.word	index@(.nv.constant0.default_function_kernel)
        /*005c*/ 	.short	0x0380
        /*005e*/ 	.short	0x0010


	//----- nvinfo : EIATTR_SW_WAR
	.align		4
.L_17:
        /*0060*/ 	.byte	0x04, 0x36
        /*0062*/ 	.short	(.L_19 - .L_18)
.L_18:
        /*0064*/ 	.word	0x00000008
.L_19:


//--------------------- .nv.callgraph             --------------------------
	.section	.nv.callgraph,"",@"SHT_CUDA_CALLGRAPH"
	.align	4
	.sectionentsize	8
	.align		4
        /*0000*/ 	.word	0x00000000
	.align		4
        /*0004*/ 	.word	0xffffffff
	.align		4
        /*0008*/ 	.word	0x00000000
	.align		4
        /*000c*/ 	.word	0xfffffffe
	.align		4
        /*0010*/ 	.word	0x00000000
	.align		4
        /*0014*/ 	.word	0xfffffffd
	.align		4
        /*0018*/ 	.word	0x00000000
	.align		4
        /*001c*/ 	.word	0xfffffffc


//--------------------- .text.default_function_kernel --------------------------
	.section	.text.default_function_kernel,"ax",@progbits
	.align	128
        .global         default_function_kernel
        .type           default_function_kernel,@function
        .size           default_function_kernel,(.L_x_1 - default_function_kernel)
        .other          default_function_kernel,@"STO_CUDA_ENTRY STV_DEFAULT"
default_function_kernel:
.text.default_function_kernel:
[----:B------:R-:W-:Y:S01]  /*0000*/  LDC R1, c[0x0][0x37c] ;  /* 0x0000df00ff017b82 */ /* 0x000fe20000000800 */
[----:B------:R-:W0:Y:S07]  /*0010*/  S2R R7, SR_CTAID.X ;  /* 0x0000000000077919 */ /* 0x000e2e0000002500 */
[----:B------:R-:W1:Y:S01]  /*0020*/  LDC.64 R2, c[0x0][0x388] ;  /* 0x0000e200ff027b82 */ /* 0x000e620000000a00 */
[----:B------:R-:W2:Y:S01]  /*0030*/  LDCU.64 UR4, c[0x0][0x358] ;  /* 0x00006b00ff0477ac */ /* 0x000ea20008000a00 */
[----:B------:R-:W3:Y:S01]  /*0040*/  S2R R9, SR_TID.X ;  /* 0x0000000000097919 */ /* 0x000ee20000002100 */
[----:B0-----:R-:W-:-:S05]  /*0050*/  IMAD.HI.U32 R0, R7, 0x51eb851f, RZ ;  /* 0x51eb851f07007827 */ /* 0x001fca00078e00ff */
[----:B------:R-:W-:-:S05]  /*0060*/  SHF.R.U32.HI R0, RZ, 0x4, R0 ;  /* 0x00000004ff007819 */ /* 0x000fca0000011600 */
[----:B------:R-:W-:-:S05]  /*0070*/  IMAD R4, R0, -0x32, R7 ;  /* 0xffffffce00047824 */ /* 0x000fca00078e0207 */
[----:B------:R-:W-:-:S04]  /*0080*/  SHF.L.U32 R4, R4, 0x5, RZ ;  /* 0x0000000504047819 */ /* 0x000fc800000006ff */
[----:B---3--:R-:W-:-:S05]  /*0090*/  LOP3.LUT R5, R9, R4, RZ, 0xfc, !PT ;  /* 0x0000000409057212 */ /* 0x008fca00078efcff */
[----:B------:R-:W-:-:S05]  /*00a0*/  IMAD R5, R0, -0x640, R5 ;  /* 0xfffff9c000057824 */ /* 0x000fca00078e0205 */
[----:B------:R-:W-:-:S05]  /*00b0*/  IADD3 R5, PT, PT, R5, 0x5dc0, RZ ;  /* 0x00005dc005057810 */ /* 0x000fca0007ffe0ff */
[----:B-1----:R-:W-:Y:S02]  /*00c0*/  IMAD.WIDE R2, R5, 0x4, R2 ;  /* 0x0000000405027825 */ /* 0x002fe400078e0202 */
[----:B------:R-:W0:Y:S04]  /*00d0*/  LDC.64 R4, c[0x0][0x380] ;  /* 0x0000e000ff047b82 */ /* 0x000e280000000a00 */
[----:B--2---:R-:W2:Y:S01]  /*00e0*/  LDG.E.CONSTANT R3, desc[UR4][R2.64] ;  /* 0x0000000402037981 */ /* 0x004ea2000c1e9900 */
[----:B------:R-:W-:-:S04]  /*00f0*/  SHF.L.U32 R0, R7, 0x5, RZ ;  /* 0x0000000507007819 */ /* 0x000fc800000006ff */
[----:B------:R-:W-:-:S05]  /*0100*/  LOP3.LUT R7, R0, R9, RZ, 0xfc, !PT ;  /* 0x0000000900077212 */ /* 0x000fca00078efcff */
[----:B0-----:R-:W-:-:S05]  /*0110*/  IMAD.WIDE.U32 R4, R7, 0x4, R4 ;  /* 0x0000000407047825 */ /* 0x001fca00078e0004 */
[----:B--2---:R-:W-:Y:S01]  /*0120*/  STG.E desc[UR4][R4.64], R3 ;  /* 0x0000000304007986 */ /* 0x004fe2000c101904 */
[----:B------:R-:W-:Y:S05]  /*0130*/  EXIT ;  /* 0x000000000000794d */ /* 0x000fea0003800000 */
.L_x_0:
[----:B------:R-:W-:-:S00]  /*0140*/  BRA `(.L_x_0) ;  /* 0xfffffffc00fc7947 */ /* 0x000fc0000383ffff */
[----:B------:R-:W-:-:S00]  /*0150*/  NOP ;  /* 0x0000000000007918 */ /* 0x000fc00000000000 */
        /* <DEDUP_REMOVED lines=10> */
.L_x_1:


//--------------------- .nv.shared.reserved.0     --------------------------
	.section	.nv.shared.reserved.0,"aw",@nobits
	.weak		__nv_reservedSMEM_offset_0_alias
	.size		__nv_reservedSMEM_offset_0_alias, 0, 64
	.other		__nv_reservedSMEM_offset_0_alias,@"STO_CUDA_RESERVED_SHARED STV_DEFAULT"
__nv_reservedSMEM_offset_0_alias:
	.zero		0
	.zero		64


//--------------------- .nv.constant0.default_function_kernel --------------------------
	.section	.nv.constant0.default_function_kernel,"a",@progbits
	.sectionflags	@""
	.align	4
.nv.constant0.default_function_kernel:
	.zero		912


//--------------------- SYMBOLS --------------------------

	.type		.nv.reservedSmem.offset0,@object
	.size		.nv.reservedSmem.offset0,0x4
